	.headerflags	@"EF_CUDA_TEXMODE_UNIFIED EF_CUDA_64BIT_ADDRESS EF_CUDA_ACCELERATORS EF_CUDA_SM90 EF_CUDA_VIRTUAL_SM(EF_CUDA_SM90)"
	.elftype	@"ET_EXEC"


//--------------------- .nv.info                  --------------------------
	.section	.nv.info,"",@"SHT_CUDA_INFO"
	.align	4


	//----- nvinfo : EIATTR_REGCOUNT
	.align		4
        /*0000*/ 	.byte	0x04, 0x2f
        /*0002*/ 	.short	(.L_1 - .L_0)
	.align		4
.L_0:
        /*0004*/ 	.word	index@(triton_poi_fused_add_clamp_43)
        /*0008*/ 	.word	0x00000008


	//----- nvinfo : EIATTR_MIN_STACK_SIZE
	.align		4
.L_1:
        /*000c*/ 	.byte	0x04, 0x12
        /*000e*/ 	.short	(.L_3 - .L_2)
	.align		4
.L_2:
        /*0010*/ 	.word	index@(triton_poi_fused_add_clamp_43)
        /*0014*/ 	.word	0x00000000


	//----- nvinfo : EIATTR_FRAME_SIZE
	.align		4
.L_3:
        /*0018*/ 	.byte	0x04, 0x11
        /*001a*/ 	.short	(.L_5 - .L_4)
	.align		4
.L_4:
        /*001c*/ 	.word	index@(triton_poi_fused_add_clamp_43)
        /*0020*/ 	.word	0x00000000


	//----- nvinfo : EIATTR_MIN_STACK_SIZE
	.align		4
.L_5:
        /*0024*/ 	.byte	0x04, 0x12
        /*0026*/ 	.short	(.L_7 - .L_6)
	.align		4
.L_6:
        /*0028*/ 	.word	index@(triton_poi_fused_add_clamp_43)
        /*002c*/ 	.word	0x00000000
.L_7:


//--------------------- .nv.info.triton_poi_fused_add_clamp_43 --------------------------
	.section	.nv.info.triton_poi_fused_add_clamp_43,"",@"SHT_CUDA_INFO"
	.sectionflags	@""
	.align	4


	//----- nvinfo : EIATTR_CUDA_API_VERSION
	.align		4
        /*0000*/ 	.byte	0x04, 0x37
        /*0002*/ 	.short	(.L_9 - .L_8)
.L_8:
        /*0004*/ 	.word	0x0000007c


	//----- nvinfo : EIATTR_KPARAM_INFO
	.align		4
.L_9:
        /*0008*/ 	.byte	0x04, 0x17
        /*000a*/ 	.short	(.L_11 - .L_10)
.L_10:
        /*000c*/ 	.word	0x00000000
        /*0010*/ 	.short	0x0001
        /*0012*/ 	.short	0x0008
        /*0014*/ 	.byte	0x00, 0xf0, 0x11, 0x00


	//----- nvinfo : EIATTR_KPARAM_INFO
	.align		4
.L_11:
        /*0018*/ 	.byte	0x04, 0x17
        /*001a*/ 	.short	(.L_13 - .L_12)
.L_12:
        /*001c*/ 	.word	0x00000000
        /*0020*/ 	.short	0x0000
        /*0022*/ 	.short	0x0000
        /*0024*/ 	.byte	0x00, 0xf4, 0x21, 0x00


	//----- nvinfo : EIATTR_SPARSE_MMA_MASK
	.align		4
.L_13:
        /*0028*/ 	.byte	0x03, 0x50
        /*002a*/ 	.short	0x0000


	//----- nvinfo : EIATTR_MAXREG_COUNT
	.align		4
        /*002c*/ 	.byte	0x03, 0x1b
        /*002e*/ 	.short	0x00ff


	//----- nvinfo : EIATTR_EXIT_INSTR_OFFSETS
	.align		4
        /*0030*/ 	.byte	0x04, 0x1c
        /*0032*/ 	.short	(.L_15 - .L_14)


	//   ....[0]....
.L_14:
        /*0034*/ 	.word	0x00000120


	//   ....[1]....
        /*0038*/ 	.word	0x00000150


	//----- nvinfo : EIATTR_REQNTID
	.align		4
.L_15:
        /*003c*/ 	.byte	0x04, 0x10
        /*003e*/ 	.short	(.L_17 - .L_16)
.L_16:
        /*0040*/ 	.word	0x00000020
        /*0044*/ 	.word	0x00000001
        /*0048*/ 	.word	0x00000001


	//----- nvinfo : EIATTR_CBANK_PARAM_SIZE
	.align		4
.L_17:
        /*004c*/ 	.byte	0x03, 0x19
        /*004e*/ 	.short	0x000c


	//----- nvinfo : EIATTR_PARAM_CBANK
	.align		4
        /*0050*/ 	.byte	0x04, 0x0a
        /*0052*/ 	.short	(.L_19 - .L_18)
	.align		4
.L_18:
        /*0054*/ 	.word	index@(.nv.constant0.triton_poi_fused_add_clamp_43)
        /*0058*/ 	.short	0x0210
        /*005a*/ 	.short	0x000c


	//----- nvinfo : EIATTR_SW_WAR
	.align		4
.L_19:
        /*005c*/ 	.byte	0x04, 0x36
        /*005e*/ 	.short	(.L_21 - .L_20)
.L_20:
        /*0060*/ 	.word	0x00000008
.L_21:


//--------------------- .nv.callgraph             --------------------------
	.section	.nv.callgraph,"",@"SHT_CUDA_CALLGRAPH"
	.align	4
	.sectionentsize	8
	.align		4
        /*0000*/ 	.word	0x00000000
	.align		4
        /*0004*/ 	.word	0xffffffff
	.align		4
        /*0008*/ 	.word	0x00000000
	.align		4
        /*000c*/ 	.word	0xfffffffe
	.align		4
        /*0010*/ 	.word	0x00000000
	.align		4
        /*0014*/ 	.word	0xfffffffd
	.align		4
        /*0018*/ 	.word	0x00000000
	.align		4
        /*001c*/ 	.word	0xfffffffc


//--------------------- .text.triton_poi_fused_add_clamp_43 --------------------------
	.section	.text.triton_poi_fused_add_clamp_43,"ax",@progbits
	.align	128
        .global         triton_poi_fused_add_clamp_43
        .type           triton_poi_fused_add_clamp_43,@function
        .size           triton_poi_fused_add_clamp_43,(.L_x_1 - triton_poi_fused_add_clamp_43)
        .other          triton_poi_fused_add_clamp_43,@"STO_CUDA_ENTRY STV_DEFAULT"
triton_poi_fused_add_clamp_43:
.text.triton_poi_fused_add_clamp_43:
[----:B------:R-:W0:Y:S02]  /*0000*/  LDC R1, c[0x0][0x28] ;  /* 0x00000a00ff017b82 */ /* 0x000e240000000800 */
[----:B------:R-:W1:Y:S01]  /*0010*/  S2R R2, SR_TID.X ;  /* 0x0000000000027919 */ /* 0x000e620000002100 */
[----:B------:R-:W-:Y:S01]  /*0020*/  IMAD.MOV.U32 R5, RZ, RZ, 0x3e800000 ;  /* 0x3e800000ff057424 */ /* 0x000fe200078e00ff */
[----:B------:R-:W2:Y:S01]  /*0030*/  S2R R3, SR_CTAID.X ;  /* 0x0000000000037919 */ /* 0x000ea20000002500 */
[C---:B-1----:R-:W-:Y:S02]  /*0040*/  LOP3.LUT R0, R2.reuse, 0x7, RZ, 0xc0, !PT ;  /* 0x0000000702007812 */ /* 0x042fe400078ec0ff */
[----:B------:R-:W-:-:S03]  /*0050*/  LOP3.LUT P0, RZ, R2, 0x18, RZ, 0xc0, !PT ;  /* 0x0000001802ff7812 */ /* 0x000fc6000780c0ff */
[----:B--2---:R-:W-:-:S05]  /*0060*/  IMAD R3, R3, 0x8, R0 ;  /* 0x0000000803037824 */ /* 0x004fca00078e0200 */
[----:B------:R-:W-:Y:S02]  /*0070*/  I2FP.F32.S32 R0, R3 ;  /* 0x0000000300007245 */ /* 0x000fe40000201400 */
[----:B------:R-:W-:-:S03]  /*0080*/  ISETP.LT.AND P0, PT, R3, 0x8, !P0 ;  /* 0x000000080300780c */ /* 0x000fc60004701270 */
[----:B------:R-:W-:-:S04]  /*0090*/  FADD R0, R0, 0.5 ;  /* 0x3f00000000007421 */ /* 0x000fc80000000000 */
[----:B------:R-:W-:Y:S02]  /*00a0*/  FFMA R0, R0, R5, -0.5 ;  /* 0xbf00000000007423 */ /* 0x000fe40000000005 */
[----:B------:R-:W1:Y:S03]  /*00b0*/  LDC.64 R4, c[0x0][0x210] ;  /* 0x00008400ff047b82 */ /* 0x000e660000000a00 */
[----:B------:R-:W-:-:S06]  /*00c0*/  FMNMX R0, RZ, R0, !PT ;  /* 0x00000000ff007209 */ /* 0x000fcc0007800000 */
[----:B------:R-:W2:Y:S02]  /*00d0*/  F2I.TRUNC.NTZ R0, R0 ;  /* 0x0000000000007305 */ /* 0x000ea4000020f100 */
[----:B--2---:R-:W-:Y:S01]  /*00e0*/  VIMNMX R2, RZ, R0, PT ;  /* 0x00000000ff027248 */ /* 0x004fe20003fe0100 */
[----:B-1----:R-:W-:-:S04]  /*00f0*/  IMAD.WIDE R4, R3, 0x8, R4 ;  /* 0x0000000803047825 */ /* 0x002fc800078e0204 */
[----:B------:R-:W-:-:S05]  /*0100*/  VIADD R2, R2, 0x1 ;  /* 0x0000000102027836 */ /* 0x000fca0000000000 */
[----:B------:R-:W-:Y:S01]  /*0110*/  SHF.R.S32.HI R3, RZ, 0x1f, R2 ;  /* 0x0000001fff037819 */ /* 0x000fe20000011402 */
[----:B------:R-:W-:Y:S06]  /*0120*/  @!P0 EXIT ;  /* 0x000000000000894d */ /* 0x000fec0003800000 */
[----:B------:R-:W-:Y:S02]  /*0130*/  ULDC.64 UR4, c[0x0][0x208] ;  /* 0x0000820000047ab9 */ /* 0x000fe40000000a00 */
[----:B------:R-:W-:Y:S01]  /*0140*/  STG.E.64 desc[UR4][R4.64], R2 ;  /* 0x0000000204007986 */ /* 0x000fe2000c101b04 */
[----:B------:R-:W-:Y:S05]  /*0150*/  EXIT ;  /* 0x000000000000794d */ /* 0x000fea0003800000 */
.L_x_0:
[----:B------:R-:W-:-:S00]  /*0160*/  BRA `(.L_x_0) ;  /* 0xfffffffc00fc7947 */ /* 0x000fc0000383ffff */
[----:B------:R-:W-:-:S00]  /*0170*/  NOP ;  /* 0x0000000000007918 */ /* 0x000fc00000000000 */
        /* <DEDUP_REMOVED lines=8> */
.L_x_1:


//--------------------- .nv.constant0.triton_poi_fused_add_clamp_43 --------------------------
	.section	.nv.constant0.triton_poi_fused_add_clamp_43,"a",@progbits
	.sectionflags	@""
	.align	4
.nv.constant0.triton_poi_fused_add_clamp_43:
	.zero		540
